	.headerflags	@"EF_CUDA_TEXMODE_UNIFIED EF_CUDA_64BIT_ADDRESS EF_CUDA_ACCELERATORS EF_CUDA_SM90 EF_CUDA_VIRTUAL_SM(EF_CUDA_SM90)"
	.elftype	@"ET_EXEC"


//--------------------- .nv.info                  --------------------------
	.section	.nv.info,"",@"SHT_CUDA_INFO"
	.align	4


	//----- nvinfo : EIATTR_REGCOUNT
	.align		4
        /*0000*/ 	.byte	0x04, 0x2f
        /*0002*/ 	.short	(.L_3 - .L_2)
	.align		4
.L_2:
        /*0004*/ 	.word	index@(triton_poi_fused__native_batch_norm_legit_no_training_convolution_leaky_relu_11)
        /*0008*/ 	.word	0x00000014


	//----- nvinfo : EIATTR_MIN_STACK_SIZE
	.align		4
.L_3:
        /*000c*/ 	.byte	0x04, 0x12
        /*000e*/ 	.short	(.L_5 - .L_4)
	.align		4
.L_4:
        /*0010*/ 	.word	index@(triton_poi_fused__native_batch_norm_legit_no_training_convolution_leaky_relu_11)
        /*0014*/ 	.word	0x00000000


	//----- nvinfo : EIATTR_FRAME_SIZE
	.align		4
.L_5:
        /*0018*/ 	.byte	0x04, 0x11
        /*001a*/ 	.short	(.L_7 - .L_6)
	.align		4
.L_6:
        /*001c*/ 	.word	index@(triton_poi_fused__native_batch_norm_legit_no_training_convolution_leaky_relu_11)
        /*0020*/ 	.word	0x00000000


	//----- nvinfo : EIATTR_MIN_STACK_SIZE
	.align		4
.L_7:
        /*0024*/ 	.byte	0x04, 0x12
        /*0026*/ 	.short	(.L_9 - .L_8)
	.align		4
.L_8:
        /*0028*/ 	.word	index@(triton_poi_fused__native_batch_norm_legit_no_training_convolution_leaky_relu_11)
        /*002c*/ 	.word	0x00000000
.L_9:


//--------------------- .nv.info.triton_poi_fused__native_batch_norm_legit_no_training_convolution_leaky_relu_11 --------------------------
	.section	.nv.info.triton_poi_fused__native_batch_norm_legit_no_training_convolution_leaky_relu_11,"",@"SHT_CUDA_INFO"
	.sectionflags	@""
	.align	4


	//----- nvinfo : EIATTR_CUDA_API_VERSION
	.align		4
        /*0000*/ 	.byte	0x04, 0x37
        /*0002*/ 	.short	(.L_11 - .L_10)
.L_10:
        /*0004*/ 	.word	0x0000007c


	//----- nvinfo : EIATTR_KPARAM_INFO
	.align		4
.L_11:
        /*0008*/ 	.byte	0x04, 0x17
        /*000a*/ 	.short	(.L_13 - .L_12)
.L_12:
        /*000c*/ 	.word	0x00000000
        /*0010*/ 	.short	0x0007
        /*0012*/ 	.short	0x0038
        /*0014*/ 	.byte	0x00, 0xf0, 0x11, 0x00


	//----- nvinfo : EIATTR_KPARAM_INFO
	.align		4
.L_13:
        /*0018*/ 	.byte	0x04, 0x17
        /*001a*/ 	.short	(.L_15 - .L_14)
.L_14:
        /*001c*/ 	.word	0x00000000
        /*0020*/ 	.short	0x0006
        /*0022*/ 	.short	0x0030
        /*0024*/ 	.byte	0x00, 0xf4, 0x21, 0x00


	//----- nvinfo : EIATTR_KPARAM_INFO
	.align		4
.L_15:
        /*0028*/ 	.byte	0x04, 0x17
        /*002a*/ 	.short	(.L_17 - .L_16)
.L_16:
        /*002c*/ 	.word	0x00000000
        /*0030*/ 	.short	0x0005
        /*0032*/ 	.short	0x0028
        /*0034*/ 	.byte	0x00, 0xf4, 0x21, 0x00


	//----- nvinfo : EIATTR_KPARAM_INFO
	.align		4
.L_17:
        /*0038*/ 	.byte	0x04, 0x17
        /*003a*/ 	.short	(.L_19 - .L_18)
.L_18:
        /*003c*/ 	.word	0x00000000
        /*0040*/ 	.short	0x0004
        /*0042*/ 	.short	0x0020
        /*0044*/ 	.byte	0x00, 0xf4, 0x21, 0x00


	//----- nvinfo : EIATTR_KPARAM_INFO
	.align		4
.L_19:
        /*0048*/ 	.byte	0x04, 0x17
        /*004a*/ 	.short	(.L_21 - .L_20)
.L_20:
        /*004c*/ 	.word	0x00000000
        /*0050*/ 	.short	0x0003
        /*0052*/ 	.short	0x0018
        /*0054*/ 	.byte	0x00, 0xf4, 0x21, 0x00


	//----- nvinfo : EIATTR_KPARAM_INFO
	.align		4
.L_21:
        /*0058*/ 	.byte	0x04, 0x17
        /*005a*/ 	.short	(.L_23 - .L_22)
.L_22:
        /*005c*/ 	.word	0x00000000
        /*0060*/ 	.short	0x0002
        /*0062*/ 	.short	0x0010
        /*0064*/ 	.byte	0x00, 0xf4, 0x21, 0x00


	//----- nvinfo : EIATTR_KPARAM_INFO
	.align		4
.L_23:
        /*0068*/ 	.byte	0x04, 0x17
        /*006a*/ 	.short	(.L_25 - .L_24)
.L_24:
        /*006c*/ 	.word	0x00000000
        /*0070*/ 	.short	0x0001
        /*0072*/ 	.short	0x0008
        /*0074*/ 	.byte	0x00, 0xf4, 0x21, 0x00


	//----- nvinfo : EIATTR_KPARAM_INFO
	.align		4
.L_25:
        /*0078*/ 	.byte	0x04, 0x17
        /*007a*/ 	.short	(.L_27 - .L_26)
.L_26:
        /*007c*/ 	.word	0x00000000
        /*0080*/ 	.short	0x0000
        /*0082*/ 	.short	0x0000
        /*0084*/ 	.byte	0x00, 0xf4, 0x21, 0x00


	//----- nvinfo : EIATTR_SPARSE_MMA_MASK
	.align		4
.L_27:
        /*0088*/ 	.byte	0x03, 0x50
        /*008a*/ 	.short	0x0000


	//----- nvinfo : EIATTR_MAXREG_COUNT
	.align		4
        /*008c*/ 	.byte	0x03, 0x1b
        /*008e*/ 	.short	0x00ff


	//----- nvinfo : EIATTR_EXIT_INSTR_OFFSETS
	.align		4
        /*0090*/ 	.byte	0x04, 0x1c
        /*0092*/ 	.short	(.L_29 - .L_28)


	//   ....[0]....
.L_28:
        /*0094*/ 	.word	0x000003c0


	//----- nvinfo : EIATTR_REQNTID
	.align		4
.L_29:
        /*0098*/ 	.byte	0x04, 0x10
        /*009a*/ 	.short	(.L_31 - .L_30)
.L_30:
        /*009c*/ 	.word	0x00000080
        /*00a0*/ 	.word	0x00000001
        /*00a4*/ 	.word	0x00000001


	//----- nvinfo : EIATTR_CBANK_PARAM_SIZE
	.align		4
.L_31:
        /*00a8*/ 	.byte	0x03, 0x19
        /*00aa*/ 	.short	0x003c


	//----- nvinfo : EIATTR_PARAM_CBANK
	.align		4
        /*00ac*/ 	.byte	0x04, 0x0a
        /*00ae*/ 	.short	(.L_33 - .L_32)
	.align		4
.L_32:
        /*00b0*/ 	.word	index@(.nv.constant0.triton_poi_fused__native_batch_norm_legit_no_training_convolution_leaky_relu_11)
        /*00b4*/ 	.short	0x0210
        /*00b6*/ 	.short	0x003c


	//----- nvinfo : EIATTR_SW_WAR
	.align		4
.L_33:
        /*00b8*/ 	.byte	0x04, 0x36
        /*00ba*/ 	.short	(.L_35 - .L_34)
.L_34:
        /*00bc*/ 	.word	0x00000008
.L_35:


//--------------------- .nv.callgraph             --------------------------
	.section	.nv.callgraph,"",@"SHT_CUDA_CALLGRAPH"
	.align	4
	.sectionentsize	8
	.align		4
        /*0000*/ 	.word	0x00000000
	.align		4
        /*0004*/ 	.word	0xffffffff
	.align		4
        /*0008*/ 	.word	0x00000000
	.align		4
        /*000c*/ 	.word	0xfffffffe
	.align		4
        /*0010*/ 	.word	0x00000000
	.align		4
        /*0014*/ 	.word	0xfffffffd
	.align		4
        /*0018*/ 	.word	0x00000000
	.align		4
        /*001c*/ 	.word	0xfffffffc


//--------------------- .nv.constant4             --------------------------
	.section	.nv.constant4,"a",@progbits
	.align	8
	.align		8
.nv.constant4:
        /*0000*/ 	.dword	_$_str
	.align		8
        /*0008*/ 	.dword	_$_str_$_2


//--------------------- .text.triton_poi_fused__native_batch_norm_legit_no_training_convolution_leaky_relu_11 --------------------------
	.section	.text.triton_poi_fused__native_batch_norm_legit_no_training_convolution_leaky_relu_11,"ax",@progbits
	.align	128
        .global         triton_poi_fused__native_batch_norm_legit_no_training_convolution_leaky_relu_11
        .type           triton_poi_fused__native_batch_norm_legit_no_training_convolution_leaky_relu_11,@function
        .size           triton_poi_fused__native_batch_norm_legit_no_training_convolution_leaky_relu_11,(.L_x_1 - triton_poi_fused__native_batch_norm_legit_no_training_convolution_leaky_relu_11)
        .other          triton_poi_fused__native_batch_norm_legit_no_training_convolution_leaky_relu_11,@"STO_CUDA_ENTRY STV_DEFAULT"
triton_poi_fused__native_batch_norm_legit_no_training_convolution_leaky_relu_11:
.text.triton_poi_fused__native_batch_norm_legit_no_training_convolution_leaky_relu_11:
[----:B------:R-:W-:Y:S01]  /*0000*/  LDC R1, c[0x0][0x28] ;  /* 0x00000a00ff017b82 */ /* 0x000fe20000000800 */
[----:B------:R-:W1:Y:S07]  /*0010*/  S2R R0, SR_TID.X ;  /* 0x0000000000007919 */ /* 0x000e6e0000002100 */
[----:B------:R-:W2:Y:S01]  /*0020*/  LDC.64 R12, c[0x0][0x230] ;  /* 0x00008c00ff0c7b82 */ /* 0x000ea20000000a00 */
[----:B------:R-:W-:Y:S01]  /*0030*/  ULDC.64 UR4, c[0x0][0x208] ;  /* 0x0000820000047ab9 */ /* 0x000fe20000000a00 */
[----:B------:R-:W3:Y:S06]  /*0040*/  S2R R5, SR_CTAID.X ;  /* 0x0000000000057919 */ /* 0x000eec0000002500 */
[----:B------:R-:W4:Y:S08]  /*0050*/  LDC.64 R10, c[0x0][0x220] ;  /* 0x00008800ff0a7b82 */ /* 0x000f300000000a00 */
[----:B------:R-:W5:Y:S08]  /*0060*/  LDC.64 R8, c[0x0][0x228] ;  /* 0x00008a00ff087b82 */ /* 0x000f700000000a00 */
[----:B------:R-:W4:Y:S01]  /*0070*/  LDC.64 R14, c[0x0][0x238] ;  /* 0x00008e00ff0e7b82 */ /* 0x000f220000000a00 */
[----:B-1----:R-:W-:-:S02]  /*0080*/  SHF.L.U32 R0, R0, 0x1, RZ ;  /* 0x0000000100007819 */ /* 0x002fc400000006ff */
[----:B---3--:R-:W-:Y:S02]  /*0090*/  SHF.R.S32.HI R3, RZ, 0x17, R5 ;  /* 0x00000017ff037819 */ /* 0x008fe40000011405 */
[----:B------:R-:W-:Y:S02]  /*00a0*/  LOP3.LUT R0, R0, 0xfe, RZ, 0xc0, !PT ;  /* 0x000000fe00007812 */ /* 0x000fe400078ec0ff */
[----:B------:R-:W-:Y:S02]  /*00b0*/  SGXT R3, R3, 0x1 ;  /* 0x000000010303781a */ /* 0x000fe40000000200 */
[----:B------:R-:W-:Y:S02]  /*00c0*/  LEA R0, R5, R0, 0x8 ;  /* 0x0000000005007211 */ /* 0x000fe400078e40ff */
[----:B------:R-:W1:Y:S02]  /*00d0*/  LDC.64 R4, c[0x0][0x240] ;  /* 0x00009000ff047b82 */ /* 0x000e640000000a00 */
[----:B------:R-:W-:-:S04]  /*00e0*/  LEA.HI R3, R3, R0, RZ, 0x2 ;  /* 0x0000000003037211 */ /* 0x000fc800078f10ff */
[--C-:B------:R-:W-:Y:S02]  /*00f0*/  SHF.R.S32.HI R2, RZ, 0x2, R3.reuse ;  /* 0x00000002ff027819 */ /* 0x100fe40000011403 */
[----:B------:R-:W-:-:S04]  /*0100*/  SHF.R.S32.HI R3, RZ, 0x1f, R3 ;  /* 0x0000001fff037819 */ /* 0x000fc80000011403 */
[----:B------:R-:W-:-:S04]  /*0110*/  LEA.HI R3, R3, R2, RZ, 0x9 ;  /* 0x0000000203037211 */ /* 0x000fc800078f48ff */
[----:B------:R-:W-:-:S04]  /*0120*/  LOP3.LUT R3, R3, 0xfffffe00, RZ, 0xc0, !PT ;  /* 0xfffffe0003037812 */ /* 0x000fc800078ec0ff */
[----:B------:R-:W-:Y:S02]  /*0130*/  IADD3 R17, R2, -R3, RZ ;  /* 0x8000000302117210 */ /* 0x000fe40007ffe0ff */
[----:B------:R-:W3:Y:S03]  /*0140*/  LDC.64 R2, c[0x0][0x210] ;  /* 0x00008400ff027b82 */ /* 0x000ee60000000a00 */
[----:B--2---:R-:W-:-:S05]  /*0150*/  IMAD.WIDE R12, R17, 0x4, R12 ;  /* 0x00000004110c7825 */ /* 0x004fca00078e020c */
[----:B------:R2:W2:Y:S01]  /*0160*/  LDG.E.EL R16, desc[UR4][R12.64] ;  /* 0x000000040c107981 */ /* 0x0004a2000c2e1900 */
[----:B----4-:R-:W-:-:S04]  /*0170*/  IMAD.WIDE R10, R17, 0x4, R10 ;  /* 0x00000004110a7825 */ /* 0x010fc800078e020a */
[----:B-----5:R-:W-:Y:S02]  /*0180*/  IMAD.WIDE R8, R17, 0x4, R8 ;  /* 0x0000000411087825 */ /* 0x020fe400078e0208 */
[----:B------:R-:W4:Y:S04]  /*0190*/  LDG.E.EL R10, desc[UR4][R10.64] ;  /* 0x000000040a0a7981 */ /* 0x000f28000c2e1900 */
[----:B------:R5:W4:Y:S01]  /*01a0*/  LDG.E.EL R8, desc[UR4][R8.64] ;  /* 0x0000000408087981 */ /* 0x000b22000c2e1900 */
[----:B---3--:R-:W-:-:S05]  /*01b0*/  IMAD.WIDE R2, R0, 0x4, R2 ;  /* 0x0000000400027825 */ /* 0x008fca00078e0202 */
[----:B------:R-:W4:Y:S01]  /*01c0*/  LDG.E.64 R6, desc[UR4][R2.64] ;  /* 0x0000000402067981 */ /* 0x000f22000c1e1b00 */
[----:B0-2---:R-:W-:-:S04]  /*01d0*/  IMAD.WIDE R12, R17, 0x4, R14 ;  /* 0x00000004110c7825 */ /* 0x005fc800078e020e */
[----:B-1----:R-:W-:Y:S02]  /*01e0*/  IMAD.WIDE R4, R17, 0x4, R4 ;  /* 0x0000000411047825 */ /* 0x002fe400078e0204 */
[----:B------:R-:W2:Y:S04]  /*01f0*/  LDG.E.EL R12, desc[UR4][R12.64] ;  /* 0x000000040c0c7981 */ /* 0x000ea8000c2e1900 */
[----:B------:R0:W2:Y:S01]  /*0200*/  LDG.E.EL R15, desc[UR4][R4.64] ;  /* 0x00000004040f7981 */ /* 0x0000a2000c2e1900 */
[----:B-----5:R-:W-:Y:S01]  /*0210*/  HFMA2.MMA R9, -RZ, RZ, 1.625, 0 ;  /* 0x3e800000ff097435 */ /* 0x020fe200000001ff */
[----:B0-----:R-:W0:Y:S02]  /*0220*/  LDC.64 R4, c[0x0][0x218] ;  /* 0x00008600ff047b82 */ /* 0x001e240000000a00 */
[----:B0-----:R-:W-:-:S04]  /*0230*/  IMAD.WIDE R4, R0, 0x4, R4 ;  /* 0x0000000400047825 */ /* 0x001fc800078e0204 */
[----:B------:R-:W-:-:S04]  /*0240*/  FADD R16, R16, 9.9999997473787516356e-06 ;  /* 0x3727c5ac10107421 */ /* 0x000fc80000000000 */
[----:B------:R-:W0:Y:S02]  /*0250*/  MUFU.SQRT R14, R16 ;  /* 0x00000010000e7308 */ /* 0x000e240000002000 */
[C---:B0-----:R-:W-:Y:S02]  /*0260*/  FSETP.GT.AND P0, PT, R14.reuse, 8.50705917302346158658e+37, PT ;  /* 0x7e8000000e00780b */ /* 0x041fe40003f04000 */
[----:B------:R-:W-:-:S11]  /*0270*/  FSETP.GEU.AND P1, PT, R14, 1.175494350822287508e-38, PT ;  /* 0x008000000e00780b */ /* 0x000fd60003f2e000 */
[----:B------:R-:W-:-:S04]  /*0280*/  @P0 FMUL R14, R14, 0.25 ;  /* 0x3e8000000e0e0820 */ /* 0x000fc80000400000 */
[----:B------:R-:W-:-:S06]  /*0290*/  @!P1 FMUL R14, R14, 16777216 ;  /* 0x4b8000000e0e9820 */ /* 0x000fcc0000400000 */
[----:B------:R-:W0:Y:S01]  /*02a0*/  MUFU.RCP R14, R14 ;  /* 0x0000000e000e7308 */ /* 0x000e220000001000 */
[----:B------:R-:W-:Y:S01]  /*02b0*/  FSEL R9, R9, 1, P0 ;  /* 0x3f80000009097808 */ /* 0x000fe20000000000 */
[--C-:B----4-:R-:W-:Y:S01]  /*02c0*/  FADD R6, R6, R10.reuse ;  /* 0x0000000a06067221 */ /* 0x110fe20000000000 */
[----:B------:R-:W-:-:S03]  /*02d0*/  FADD R7, R7, R10 ;  /* 0x0000000a07077221 */ /* 0x000fc60000000000 */
[----:B------:R-:W-:-:S04]  /*02e0*/  @!P1 FMUL R9, R9, 16777216 ;  /* 0x4b80000009099820 */ /* 0x000fc80000400000 */
[----:B0-----:R-:W-:Y:S01]  /*02f0*/  FMUL R10, R14, R9 ;  /* 0x000000090e0a7220 */ /* 0x001fe20000400000 */
[C---:B------:R-:W-:Y:S01]  /*0300*/  FADD R9, -R8.reuse, R6 ;  /* 0x0000000608097221 */ /* 0x040fe20000000100 */
[----:B------:R-:W-:-:S03]  /*0310*/  FADD R8, -R8, R7 ;  /* 0x0000000708087221 */ /* 0x000fc60000000100 */
[-C--:B------:R-:W-:Y:S01]  /*0320*/  FMUL R9, R9, R10.reuse ;  /* 0x0000000a09097220 */ /* 0x080fe20000400000 */
[----:B------:R-:W-:-:S03]  /*0330*/  FMUL R8, R8, R10 ;  /* 0x0000000a08087220 */ /* 0x000fc60000400000 */
[C-C-:B--2---:R-:W-:Y:S01]  /*0340*/  FFMA R14, R12.reuse, R9, R15.reuse ;  /* 0x000000090c0e7223 */ /* 0x144fe2000000000f */
[----:B------:R-:W-:-:S04]  /*0350*/  FFMA R15, R12, R8, R15 ;  /* 0x000000080c0f7223 */ /* 0x000fc8000000000f */
[C---:B------:R-:W-:Y:S02]  /*0360*/  FSETP.GT.AND P0, PT, R14.reuse, RZ, PT ;  /* 0x000000ff0e00720b */ /* 0x040fe40003f04000 */
[----:B------:R-:W-:Y:S01]  /*0370*/  FSETP.GT.AND P1, PT, R15, RZ, PT ;  /* 0x000000ff0f00720b */ /* 0x000fe20003f24000 */
[----:B------:R-:W-:Y:S10]  /*0380*/  STG.E.64 desc[UR4][R2.64], R6 ;  /* 0x0000000602007986 */ /* 0x000ff4000c101b04 */
[----:B------:R-:W-:-:S02]  /*0390*/  @!P0 FMUL R14, R14, 0.20000000298023223877 ;  /* 0x3e4ccccd0e0e8820 */ /* 0x000fc40000400000 */
[----:B------:R-:W-:-:S05]  /*03a0*/  @!P1 FMUL R15, R15, 0.20000000298023223877 ;  /* 0x3e4ccccd0f0f9820 */ /* 0x000fca0000400000 */
[----:B------:R-:W-:Y:S01]  /*03b0*/  STG.E.64 desc[UR4][R4.64], R14 ;  /* 0x0000000e04007986 */ /* 0x000fe2000c101b04 */
[----:B------:R-:W-:Y:S05]  /*03c0*/  EXIT ;  /* 0x000000000000794d */ /* 0x000fea0003800000 */
.L_x_0:
[----:B------:R-:W-:-:S00]  /*03d0*/  BRA `(.L_x_0) ;  /* 0xfffffffc00fc7947 */ /* 0x000fc0000383ffff */
[----:B------:R-:W-:-:S00]  /*03e0*/  NOP ;  /* 0x0000000000007918 */ /* 0x000fc00000000000 */
        /* <DEDUP_REMOVED lines=9> */
.L_x_1:


//--------------------- .nv.global.init           --------------------------
	.section	.nv.global.init,"aw",@progbits
.nv.global.init:
	.type		_$_str,@object
	.size		_$_str,(_$_str_$_2 - _$_str)
_$_str:
        /*0000*/ 	.byte	0x5f, 0x5f, 0x43, 0x55, 0x44, 0x41, 0x5f, 0x46, 0x54, 0x5a, 0x00
	.type		_$_str_$_2,@object
	.size		_$_str_$_2,(.L_1 - _$_str_$_2)
_$_str_$_2:
        /*000b*/ 	.byte	0x5f, 0x5f, 0x43, 0x55, 0x44, 0x41, 0x5f, 0x50, 0x52, 0x45, 0x43, 0x5f, 0x53, 0x51, 0x52, 0x54
        /*001b*/ 	.byte	0x00
.L_1:


//--------------------- .nv.constant0.triton_poi_fused__native_batch_norm_legit_no_training_convolution_leaky_relu_11 --------------------------
	.section	.nv.constant0.triton_poi_fused__native_batch_norm_legit_no_training_convolution_leaky_relu_11,"a",@progbits
	.sectionflags	@""
	.align	4
.nv.constant0.triton_poi_fused__native_batch_norm_legit_no_training_convolution_leaky_relu_11:
	.zero		588
